	.headerflags	@"EF_CUDA_TEXMODE_UNIFIED EF_CUDA_64BIT_ADDRESS EF_CUDA_ACCELERATORS EF_CUDA_SM90 EF_CUDA_VIRTUAL_SM(EF_CUDA_SM90)"
	.elftype	@"ET_EXEC"


//--------------------- .nv.info                  --------------------------
	.section	.nv.info,"",@"SHT_CUDA_INFO"
	.align	4


	//----- nvinfo : EIATTR_REGCOUNT
	.align		4
        /*0000*/ 	.byte	0x04, 0x2f
        /*0002*/ 	.short	(.L_1 - .L_0)
	.align		4
.L_0:
        /*0004*/ 	.word	index@(triton_mm)
        /*0008*/ 	.word	0x0000003a


	//----- nvinfo : EIATTR_MIN_STACK_SIZE
	.align		4
.L_1:
        /*000c*/ 	.byte	0x04, 0x12
        /*000e*/ 	.short	(.L_3 - .L_2)
	.align		4
.L_2:
        /*0010*/ 	.word	index@(triton_mm)
        /*0014*/ 	.word	0x00000000


	//----- nvinfo : EIATTR_FRAME_SIZE
	.align		4
.L_3:
        /*0018*/ 	.byte	0x04, 0x11
        /*001a*/ 	.short	(.L_5 - .L_4)
	.align		4
.L_4:
        /*001c*/ 	.word	index@(triton_mm)
        /*0020*/ 	.word	0x00000000


	//----- nvinfo : EIATTR_MIN_STACK_SIZE
	.align		4
.L_5:
        /*0024*/ 	.byte	0x04, 0x12
        /*0026*/ 	.short	(.L_7 - .L_6)
	.align		4
.L_6:
        /*0028*/ 	.word	index@(triton_mm)
        /*002c*/ 	.word	0x00000000
.L_7:


//--------------------- .nv.info.triton_mm        --------------------------
	.section	.nv.info.triton_mm,"",@"SHT_CUDA_INFO"
	.sectionflags	@""
	.align	4


	//----- nvinfo : EIATTR_CUDA_API_VERSION
	.align		4
        /*0000*/ 	.byte	0x04, 0x37
        /*0002*/ 	.short	(.L_9 - .L_8)
.L_8:
        /*0004*/ 	.word	0x0000007c


	//----- nvinfo : EIATTR_KPARAM_INFO
	.align		4
.L_9:
        /*0008*/ 	.byte	0x04, 0x17
        /*000a*/ 	.short	(.L_11 - .L_10)
.L_10:
        /*000c*/ 	.word	0x00000000
        /*0010*/ 	.short	0x0003
        /*0012*/ 	.short	0x0018
        /*0014*/ 	.byte	0x00, 0xf0, 0x21, 0x00


	//----- nvinfo : EIATTR_KPARAM_INFO
	.align		4
.L_11:
        /*0018*/ 	.byte	0x04, 0x17
        /*001a*/ 	.short	(.L_13 - .L_12)
.L_12:
        /*001c*/ 	.word	0x00000000
        /*0020*/ 	.short	0x0002
        /*0022*/ 	.short	0x0010
        /*0024*/ 	.byte	0x00, 0xf0, 0x21, 0x00


	//----- nvinfo : EIATTR_KPARAM_INFO
	.align		4
.L_13:
        /*0028*/ 	.byte	0x04, 0x17
        /*002a*/ 	.short	(.L_15 - .L_14)
.L_14:
        /*002c*/ 	.word	0x00000000
        /*0030*/ 	.short	0x0001
        /*0032*/ 	.short	0x0008
        /*0034*/ 	.byte	0x00, 0xf0, 0x21, 0x00


	//----- nvinfo : EIATTR_KPARAM_INFO
	.align		4
.L_15:
        /*0038*/ 	.byte	0x04, 0x17
        /*003a*/ 	.short	(.L_17 - .L_16)
.L_16:
        /*003c*/ 	.word	0x00000000
        /*0040*/ 	.short	0x0000
        /*0042*/ 	.short	0x0000
        /*0044*/ 	.byte	0x00, 0xf0, 0x21, 0x00


	//----- nvinfo : EIATTR_SPARSE_MMA_MASK
	.align		4
.L_17:
        /*0048*/ 	.byte	0x03, 0x50
        /*004a*/ 	.short	0x0000


	//----- nvinfo : EIATTR_MAXREG_COUNT
	.align		4
        /*004c*/ 	.byte	0x03, 0x1b
        /*004e*/ 	.short	0x00ff


	//----- nvinfo : EIATTR_COOP_GROUP_MASK_REGIDS
	.align		4
        /*0050*/ 	.byte	0x04, 0x29
        /*0052*/ 	.short	(.L_19 - .L_18)


	//   ....[0]....
.L_18:
        /*0054*/ 	.word	0xffffffff


	//----- nvinfo : EIATTR_COOP_GROUP_INSTR_OFFSETS
	.align		4
.L_19:
        /*0058*/ 	.byte	0x04, 0x28
        /*005a*/ 	.short	(.L_21 - .L_20)


	//   ....[0]....
.L_20:
        /*005c*/ 	.word	0x00000840


	//----- nvinfo : EIATTR_EXIT_INSTR_OFFSETS
	.align		4
.L_21:
        /*0060*/ 	.byte	0x04, 0x1c
        /*0062*/ 	.short	(.L_23 - .L_22)


	//   ....[0]....
.L_22:
        /*0064*/ 	.word	0x00001770


	//   ....[1]....
        /*0068*/ 	.word	0x00001790


	//----- nvinfo : EIATTR_MAX_THREADS
	.align		4
.L_23:
        /*006c*/ 	.byte	0x04, 0x05
        /*006e*/ 	.short	(.L_25 - .L_24)
.L_24:
        /*0070*/ 	.word	0x00000080
        /*0074*/ 	.word	0x00000001
        /*0078*/ 	.word	0x00000001


	//----- nvinfo : EIATTR_CBANK_PARAM_SIZE
	.align		4
.L_25:
        /*007c*/ 	.byte	0x03, 0x19
        /*007e*/ 	.short	0x0020


	//----- nvinfo : EIATTR_PARAM_CBANK
	.align		4
        /*0080*/ 	.byte	0x04, 0x0a
        /*0082*/ 	.short	(.L_27 - .L_26)
	.align		4
.L_26:
        /*0084*/ 	.word	index@(.nv.constant0.triton_mm)
        /*0088*/ 	.short	0x0210
        /*008a*/ 	.short	0x0020


	//----- nvinfo : EIATTR_SW_WAR
	.align		4
.L_27:
        /*008c*/ 	.byte	0x04, 0x36
        /*008e*/ 	.short	(.L_29 - .L_28)
.L_28:
        /*0090*/ 	.word	0x00000008
.L_29:


//--------------------- .nv.callgraph             --------------------------
	.section	.nv.callgraph,"",@"SHT_CUDA_CALLGRAPH"
	.align	4
	.sectionentsize	8
	.align		4
        /*0000*/ 	.word	0x00000000
	.align		4
        /*0004*/ 	.word	0xffffffff
	.align		4
        /*0008*/ 	.word	0x00000000
	.align		4
        /*000c*/ 	.word	0xfffffffe
	.align		4
        /*0010*/ 	.word	0x00000000
	.align		4
        /*0014*/ 	.word	0xfffffffd
	.align		4
        /*0018*/ 	.word	0x00000000
	.align		4
        /*001c*/ 	.word	0xfffffffc


//--------------------- .text.triton_mm           --------------------------
	.section	.text.triton_mm,"ax",@progbits
	.sectionflags	@"SHF_BARRIERS=1"
	.align	128
        .global         triton_mm
        .type           triton_mm,@function
        .size           triton_mm,(.L_x_2 - triton_mm)
        .other          triton_mm,@"STO_CUDA_ENTRY STV_DEFAULT"
triton_mm:
.text.triton_mm:
[----:B------:R-:W1:Y:S02]  /*0000*/  LDC R1, c[0x0][0x28] ;  /* 0x00000a00ff017b82 */ /* 0x000e640000000800 */
[----:B------:R-:W2:Y:S01]  /*0010*/  S2R R9, SR_CTAID.X ;  /* 0x0000000000097919 */ /* 0x000ea20000002500 */
[----:B------:R-:W-:Y:S01]  /*0020*/  IMAD.MOV.U32 R3, RZ, RZ, 0x40 ;  /* 0x00000040ff037424 */ /* 0x000fe200078e00ff */
[----:B------:R-:W3:Y:S01]  /*0030*/  S2UR UR5, SR_CgaCtaId ;  /* 0x00000000000579c3 */ /* 0x000ee20000008800 */
[----:B------:R-:W-:Y:S01]  /*0040*/  UMOV UR4, 0x400 ;  /* 0x0000040000047882 */ /* 0x000fe20000000000 */
[----:B------:R-:W4:Y:S01]  /*0050*/  S2R R21, SR_TID.X ;  /* 0x0000000000157919 */ /* 0x000f220000002100 */
[----:B------:R-:W-:Y:S01]  /*0060*/  ULDC.64 UR16, c[0x0][0x208] ;  /* 0x0000820000107ab9 */ /* 0x000fe20000000a00 */
[----:B------:R-:W-:Y:S02]  /*0070*/  CS2R R26, SRZ ;  /* 0x00000000001a7805 */ /* 0x000fe4000001ff00 */
[----:B------:R-:W-:Y:S02]  /*0080*/  CS2R R28, SRZ ;  /* 0x00000000001c7805 */ /* 0x000fe4000001ff00 */
[----:B------:R-:W-:-:S02]  /*0090*/  CS2R R34, SRZ ;  /* 0x0000000000227805 */ /* 0x000fc4000001ff00 */
[----:B------:R-:W-:Y:S02]  /*00a0*/  CS2R R36, SRZ ;  /* 0x0000000000247805 */ /* 0x000fe4000001ff00 */
[----:B------:R-:W-:Y:S02]  /*00b0*/  CS2R R38, SRZ ;  /* 0x0000000000267805 */ /* 0x000fe4000001ff00 */
[----:B------:R-:W-:Y:S02]  /*00c0*/  CS2R R40, SRZ ;  /* 0x0000000000287805 */ /* 0x000fe4000001ff00 */
[----:B------:R-:W-:Y:S02]  /*00d0*/  CS2R R42, SRZ ;  /* 0x00000000002a7805 */ /* 0x000fe4000001ff00 */
[----:B------:R-:W-:Y:S02]  /*00e0*/  CS2R R44, SRZ ;  /* 0x00000000002c7805 */ /* 0x000fe4000001ff00 */
[----:B------:R-:W-:-:S02]  /*00f0*/  CS2R R46, SRZ ;  /* 0x00000000002e7805 */ /* 0x000fc4000001ff00 */
[----:B------:R-:W-:Y:S02]  /*0100*/  CS2R R48, SRZ ;  /* 0x0000000000307805 */ /* 0x000fe4000001ff00 */
[----:B------:R-:W-:Y:S02]  /*0110*/  CS2R R50, SRZ ;  /* 0x0000000000327805 */ /* 0x000fe4000001ff00 */
[----:B------:R-:W-:Y:S02]  /*0120*/  CS2R R52, SRZ ;  /* 0x0000000000347805 */ /* 0x000fe4000001ff00 */
[----:B------:R-:W-:Y:S01]  /*0130*/  CS2R R54, SRZ ;  /* 0x0000000000367805 */ /* 0x000fe2000001ff00 */
[----:B------:R-:W-:Y:S01]  /*0140*/  UMOV UR14, 0xffffffff ;  /* 0xffffffff000e7882 */ /* 0x000fe20000000000 */
[----:B---3--:R-:W-:-:S03]  /*0150*/  UPRMT UR5, UR5, 0x654, UR4 ;  /* 0x0000065405057896 */ /* 0x008fc60008000004 */
[----:B------:R-:W-:Y:S01]  /*0160*/  UMOV UR4, URZ ;  /* 0x0000003f00047c82 */ /* 0x000fe20008000000 */
[----:B--2---:R-:W-:Y:S02]  /*0170*/  SHF.R.S32.HI R0, RZ, 0x1f, R9 ;  /* 0x0000001fff007819 */ /* 0x004fe40000011409 */
[-C--:B------:R-:W-:Y:S02]  /*0180*/  IABS R8, R9.reuse ;  /* 0x0000000900087213 */ /* 0x080fe40000000000 */
[----:B------:R-:W-:Y:S02]  /*0190*/  LEA.HI R0, R0, R9, RZ, 0x3 ;  /* 0x0000000900007211 */ /* 0x000fe400078f18ff */
[----:B----4-:R-:W-:Y:S02]  /*01a0*/  SHF.R.U32.HI R20, RZ, 0x5, R21 ;  /* 0x00000005ff147819 */ /* 0x010fe40000011615 */
[----:B------:R-:W-:-:S05]  /*01b0*/  LOP3.LUT R0, R0, 0xfffffff8, RZ, 0xc0, !PT ;  /* 0xfffffff800007812 */ /* 0x000fca00078ec0ff */
[--C-:B------:R-:W-:Y:S02]  /*01c0*/  IMAD.MOV R4, RZ, RZ, -R0.reuse ;  /* 0x000000ffff047224 */ /* 0x100fe400078e0a00 */
[----:B------:R-:W-:-:S03]  /*01d0*/  IMAD.IADD R7, R9, 0x1, -R0 ;  /* 0x0000000109077824 */ /* 0x000fc600078e0a00 */
[----:B------:R-:W-:-:S04]  /*01e0*/  VIADDMNMX R4, R4, R3, 0x8, PT ;  /* 0x0000000804047446 */ /* 0x000fc80003800103 */
[-C--:B------:R-:W-:Y:S02]  /*01f0*/  IABS R11, R4.reuse ;  /* 0x00000004000b7213 */ /* 0x080fe40000000000 */
[----:B------:R-:W-:Y:S02]  /*0200*/  IABS R10, R4 ;  /* 0x00000004000a7213 */ /* 0x000fe40000000000 */
[----:B------:R-:W2:Y:S08]  /*0210*/  I2F.RP R5, R11 ;  /* 0x0000000b00057306 */ /* 0x000eb00000209400 */
[----:B--2---:R-:W2:Y:S02]  /*0220*/  MUFU.RCP R5, R5 ;  /* 0x0000000500057308 */ /* 0x004ea40000001000 */
[----:B--2---:R-:W-:-:S06]  /*0230*/  VIADD R2, R5, 0xffffffe ;  /* 0x0ffffffe05027836 */ /* 0x004fcc0000000000 */
[----:B------:R2:W3:Y:S02]  /*0240*/  F2I.FTZ.U32.TRUNC.NTZ R3, R2 ;  /* 0x0000000200037305 */ /* 0x0004e4000021f000 */
[----:B--2---:R-:W-:Y:S02]  /*0250*/  IMAD.MOV.U32 R2, RZ, RZ, RZ ;  /* 0x000000ffff027224 */ /* 0x004fe400078e00ff */
[----:B---3--:R-:W-:-:S04]  /*0260*/  IMAD.MOV R6, RZ, RZ, -R3 ;  /* 0x000000ffff067224 */ /* 0x008fc800078e0a03 */
[----:B------:R-:W-:Y:S02]  /*0270*/  IMAD R13, R6, R11, RZ ;  /* 0x0000000b060d7224 */ /* 0x000fe400078e02ff */
[----:B------:R-:W-:Y:S01]  /*0280*/  IMAD.MOV.U32 R6, RZ, RZ, R8 ;  /* 0x000000ffff067224 */ /* 0x000fe200078e0008 */
[----:B------:R-:W-:Y:S01]  /*0290*/  IABS R8, R7 ;  /* 0x0000000700087213 */ /* 0x000fe20000000000 */
[----:B------:R-:W-:Y:S01]  /*02a0*/  IMAD.HI.U32 R3, R3, R13, R2 ;  /* 0x0000000d03037227 */ /* 0x000fe200078e0002 */
[----:B------:R-:W-:-:S03]  /*02b0*/  LOP3.LUT R7, R7, R4, RZ, 0x3c, !PT ;  /* 0x0000000407077212 */ /* 0x000fc600078e3cff */
[----:B------:R-:W-:Y:S01]  /*02c0*/  IMAD.MOV R13, RZ, RZ, -R10 ;  /* 0x000000ffff0d7224 */ /* 0x000fe200078e0a0a */
[----:B------:R-:W-:Y:S01]  /*02d0*/  ISETP.GE.AND P2, PT, R7, RZ, PT ;  /* 0x000000ff0700720c */ /* 0x000fe20003f46270 */
[----:B------:R-:W-:Y:S01]  /*02e0*/  IMAD.HI.U32 R2, R3, R6, RZ ;  /* 0x0000000603027227 */ /* 0x000fe200078e00ff */
[----:B------:R-:W-:-:S03]  /*02f0*/  SHF.R.U32.HI R10, RZ, 0x2, R21 ;  /* 0x00000002ff0a7819 */ /* 0x000fc60000011615 */
[----:B------:R-:W-:Y:S01]  /*0300*/  IMAD.HI.U32 R5, R3, R8, RZ ;  /* 0x0000000803057227 */ /* 0x000fe200078e00ff */
[----:B------:R-:W-:-:S03]  /*0310*/  SGXT.U32 R10, R10, 0x5 ;  /* 0x000000050a0a781a */ /* 0x000fc60000000000 */
[-C--:B------:R-:W-:Y:S02]  /*0320*/  IMAD R2, R2, R13.reuse, R6 ;  /* 0x0000000d02027224 */ /* 0x080fe400078e0206 */
[----:B------:R-:W-:-:S03]  /*0330*/  IMAD R3, R5, R13, R8 ;  /* 0x0000000d05037224 */ /* 0x000fc600078e0208 */
[C---:B------:R-:W-:Y:S02]  /*0340*/  ISETP.GT.U32.AND P1, PT, R11.reuse, R2, PT ;  /* 0x000000020b00720c */ /* 0x040fe40003f24070 */
[----:B------:R-:W-:-:S11]  /*0350*/  ISETP.GT.U32.AND P0, PT, R11, R3, PT ;  /* 0x000000030b00720c */ /* 0x000fd60003f04070 */
[--C-:B------:R-:W-:Y:S01]  /*0360*/  @!P1 IMAD.IADD R2, R2, 0x1, -R11.reuse ;  /* 0x0000000102029824 */ /* 0x100fe200078e0a0b */
[----:B------:R-:W-:Y:S01]  /*0370*/  ISETP.GE.AND P1, PT, R9, RZ, PT ;  /* 0x000000ff0900720c */ /* 0x000fe20003f26270 */
[----:B------:R-:W-:Y:S01]  /*0380*/  @!P0 IMAD.IADD R3, R3, 0x1, -R11 ;  /* 0x0000000103038824 */ /* 0x000fe200078e0a0b */
[----:B------:R-:W2:Y:S01]  /*0390*/  LDC.64 R8, c[0x0][0x218] ;  /* 0x00008600ff087b82 */ /* 0x000ea20000000a00 */
[----:B------:R-:W-:Y:S01]  /*03a0*/  @!P0 VIADD R5, R5, 0x1 ;  /* 0x0000000105058836 */ /* 0x000fe20000000000 */
[----:B------:R-:W-:Y:S02]  /*03b0*/  ISETP.GT.U32.AND P4, PT, R11, R2, PT ;  /* 0x000000020b00720c */ /* 0x000fe40003f84070 */
[----:B------:R-:W-:Y:S02]  /*03c0*/  ISETP.GE.U32.AND P3, PT, R3, R11, PT ;  /* 0x0000000b0300720c */ /* 0x000fe40003f66070 */
[----:B------:R-:W-:Y:S02]  /*03d0*/  ISETP.NE.AND P0, PT, R4, RZ, PT ;  /* 0x000000ff0400720c */ /* 0x000fe40003f05270 */
[----:B------:R-:W-:-:S07]  /*03e0*/  LOP3.LUT R3, RZ, R4, RZ, 0x33, !PT ;  /* 0x00000004ff037212 */ /* 0x000fce00078e33ff */
[----:B------:R-:W-:Y:S02]  /*03f0*/  @!P4 IMAD.IADD R2, R2, 0x1, -R11 ;  /* 0x000000010202c824 */ /* 0x000fe400078e0a0b */
[----:B------:R-:W-:Y:S02]  /*0400*/  @P3 VIADD R5, R5, 0x1 ;  /* 0x0000000105053836 */ /* 0x000fe40000000000 */
[----:B------:R-:W-:Y:S02]  /*0410*/  @!P1 IMAD.MOV R2, RZ, RZ, -R2 ;  /* 0x000000ffff029224 */ /* 0x000fe400078e0a02 */
[----:B------:R-:W-:-:S03]  /*0420*/  IMAD.MOV.U32 R4, RZ, RZ, R5 ;  /* 0x000000ffff047224 */ /* 0x000fc600078e0005 */
[----:B------:R-:W-:Y:S01]  /*0430*/  SEL R5, R3, R2, !P0 ;  /* 0x0000000203057207 */ /* 0x000fe20004000000 */
[----:B------:R-:W-:Y:S02]  /*0440*/  @!P2 IMAD.MOV R4, RZ, RZ, -R4 ;  /* 0x000000ffff04a224 */ /* 0x000fe400078e0a04 */
[----:B------:R-:W-:Y:S02]  /*0450*/  IMAD.SHL.U32 R2, R21, 0x8, RZ ;  /* 0x0000000815027824 */ /* 0x000fe400078e00ff */
[----:B------:R-:W-:Y:S01]  /*0460*/  IMAD.IADD R6, R0, 0x1, R5 ;  /* 0x0000000100067824 */ /* 0x000fe200078e0205 */
[----:B------:R-:W-:Y:S02]  /*0470*/  SEL R3, R3, R4, !P0 ;  /* 0x0000000403037207 */ /* 0x000fe40004000000 */
[----:B------:R-:W-:Y:S01]  /*0480*/  LOP3.LUT R7, R2, 0x18, R21, 0x48, !PT ;  /* 0x0000001802077812 */ /* 0x000fe200078e4815 */
[----:B------:R-:W3:Y:S01]  /*0490*/  LDC.64 R4, c[0x0][0x220] ;  /* 0x00008800ff047b82 */ /* 0x000ee20000000a00 */
[----:B------:R-:W-:Y:S01]  /*04a0*/  SHF.R.S32.HI R16, RZ, 0x19, R3 ;  /* 0x00000019ff107819 */ /* 0x000fe20000011403 */
[----:B------:R-:W-:Y:S01]  /*04b0*/  IMAD.SHL.U32 R3, R3, 0x40, RZ ;  /* 0x0000004003037824 */ /* 0x000fe200078e00ff */
[----:B------:R-:W-:Y:S01]  /*04c0*/  SHF.R.S32.HI R15, RZ, 0x19, R6 ;  /* 0x00000019ff0f7819 */ /* 0x000fe20000011406 */
[----:B------:R-:W-:Y:S01]  /*04d0*/  IMAD.SHL.U32 R6, R6, 0x40, RZ ;  /* 0x0000004006067824 */ /* 0x000fe200078e00ff */
[----:B------:R-:W-:-:S02]  /*04e0*/  LOP3.LUT R0, R10, 0x20, RZ, 0xfc, !PT ;  /* 0x000000200a007812 */ /* 0x000fc400078efcff */
[----:B------:R-:W-:Y:S02]  /*04f0*/  SGXT R16, R16, 0x1 ;  /* 0x000000011010781a */ /* 0x000fe40000000200 */
[-C--:B------:R-:W-:Y:S01]  /*0500*/  LOP3.LUT R13, R3, R10.reuse, RZ, 0xfc, !PT ;  /* 0x0000000a030d7212 */ /* 0x080fe200078efcff */
[--C-:B------:R-:W-:Y:S01]  /*0510*/  IMAD R0, R0, 0x20, R7.reuse ;  /* 0x0000002000007824 */ /* 0x100fe200078e0207 */
[----:B------:R-:W-:Y:S01]  /*0520*/  SGXT R15, R15, 0x1 ;  /* 0x000000010f0f781a */ /* 0x000fe20000000200 */
[----:B------:R-:W-:Y:S01]  /*0530*/  IMAD R7, R10, 0x20, R7 ;  /* 0x000000200a077824 */ /* 0x000fe200078e0207 */
[----:B------:R-:W-:Y:S02]  /*0540*/  LOP3.LUT R11, R6, R10, RZ, 0xfc, !PT ;  /* 0x0000000a060b7212 */ /* 0x000fe400078efcff */
[----:B------:R-:W-:Y:S02]  /*0550*/  LOP3.LUT R12, R6, 0x20, R10, 0xfe, !PT ;  /* 0x00000020060c7812 */ /* 0x000fe400078efe0a */
[----:B------:R-:W-:-:S02]  /*0560*/  LEA.HI R17, R16, R13, RZ, 0x6 ;  /* 0x0000000d10117211 */ /* 0x000fc400078f30ff */
[----:B------:R-:W-:Y:S02]  /*0570*/  LOP3.LUT R14, R3, 0x20, R10, 0xfe, !PT ;  /* 0x00000020030e7812 */ /* 0x000fe400078efe0a */
[C---:B------:R-:W-:Y:S02]  /*0580*/  LEA.HI R10, R15.reuse, R11, RZ, 0xc ;  /* 0x0000000b0f0a7211 */ /* 0x040fe400078f60ff */
[----:B------:R-:W-:Y:S02]  /*0590*/  LEA.HI R15, R15, R12, RZ, 0xc ;  /* 0x0000000c0f0f7211 */ /* 0x000fe400078f60ff */
[----:B------:R-:W-:Y:S02]  /*05a0*/  LOP3.LUT R18, R17, 0x3fffc0, RZ, 0xc0, !PT ;  /* 0x003fffc011127812 */ /* 0x000fe400078ec0ff */
[----:B------:R-:W-:Y:S02]  /*05b0*/  LEA.HI R17, R16, R14, RZ, 0x6 ;  /* 0x0000000e10117211 */ /* 0x000fe400078f30ff */
[----:B------:R-:W-:Y:S01]  /*05c0*/  LOP3.LUT R16, R10, 0x3ff000, RZ, 0xc0, !PT ;  /* 0x003ff0000a107812 */ /* 0x000fe200078ec0ff */
[----:B------:R-:W-:Y:S01]  /*05d0*/  IMAD.IADD R13, R13, 0x1, -R18 ;  /* 0x000000010d0d7824 */ /* 0x000fe200078e0a12 */
[----:B------:R-:W-:-:S02]  /*05e0*/  LOP3.LUT R15, R15, 0x3ff000, RZ, 0xc0, !PT ;  /* 0x003ff0000f0f7812 */ /* 0x000fc400078ec0ff */
[----:B------:R-:W-:Y:S01]  /*05f0*/  LOP3.LUT R17, R17, 0x3fffc0, RZ, 0xc0, !PT ;  /* 0x003fffc011117812 */ /* 0x000fe200078ec0ff */
[----:B------:R-:W-:Y:S01]  /*0600*/  IMAD.IADD R11, R11, 0x1, -R16 ;  /* 0x000000010b0b7824 */ /* 0x000fe200078e0a10 */
[----:B------:R-:W-:Y:S01]  /*0610*/  LOP3.LUT R10, R2, 0x18, RZ, 0xc0, !PT ;  /* 0x00000018020a7812 */ /* 0x000fe200078ec0ff */
[----:B------:R-:W-:Y:S01]  /*0620*/  IMAD.IADD R15, R12, 0x1, -R15 ;  /* 0x000000010c0f7824 */ /* 0x000fe200078e0a0f */
[----:B------:R-:W-:Y:S01]  /*0630*/  LEA R31, R7, UR5, 0x1 ;  /* 0x00000005071f7c11 */ /* 0x000fe2000f8e08ff */
[----:B------:R-:W-:Y:S01]  /*0640*/  IMAD.IADD R17, R14, 0x1, -R17 ;  /* 0x000000010e117824 */ /* 0x000fe200078e0a11 */
[----:B------:R-:W-:Y:S01]  /*0650*/  LEA R33, R0, UR5, 0x1 ;  /* 0x0000000500217c11 */ /* 0x000fe2000f8e08ff */
[--C-:B------:R-:W-:Y:S02]  /*0660*/  IMAD R11, R11, 0xc00, R10.reuse ;  /* 0x00000c000b0b7824 */ /* 0x100fe400078e020a */
[--C-:B------:R-:W-:Y:S02]  /*0670*/  IMAD R15, R15, 0xc00, R10.reuse ;  /* 0x00000c000f0f7824 */ /* 0x100fe400078e020a */
[----:B------:R-:W-:-:S02]  /*0680*/  IMAD R13, R13, 0xc00, R10 ;  /* 0x00000c000d0d7824 */ /* 0x000fc400078e020a */
[----:B------:R-:W-:Y:S02]  /*0690*/  IMAD R25, R17, 0xc00, R10 ;  /* 0x00000c0011197824 */ /* 0x000fe400078e020a */
[----:B--2---:R-:W-:-:S04]  /*06a0*/  IMAD.WIDE R16, R11, 0x2, R8 ;  /* 0x000000020b107825 */ /* 0x004fc800078e0208 */
[----:B------:R-:W-:Y:S01]  /*06b0*/  IMAD.WIDE R18, R15, 0x2, R8 ;  /* 0x000000020f127825 */ /* 0x000fe200078e0208 */
[----:B------:R-:W-:Y:S01]  /*06c0*/  @!PT LDS RZ, [RZ] ;  /* 0x00000000fffff984 */ /* 0x000fe20000000800 */
[----:B------:R-:W-:Y:S01]  /*06d0*/  @!PT LDS RZ, [RZ] ;  /* 0x00000000fffff984 */ /* 0x000fe20000000800 */
[----:B------:R-:W-:Y:S01]  /*06e0*/  @!PT LDS RZ, [RZ] ;  /* 0x00000000fffff984 */ /* 0x000fe20000000800 */
[----:B------:R-:W-:Y:S01]  /*06f0*/  LDGSTS.E.BYPASS.128 [R31], desc[UR16][R16.64] ;  /* 0x00000000101f7fae */ /* 0x000fe2000b901c50 */
[----:B------:R-:W-:Y:S02]  /*0700*/  IADD3 R8, P2, R16, 0x40, RZ ;  /* 0x0000004010087810 */ /* 0x000fe40007f5e0ff */
[--C-:B---3--:R-:W-:Y:S01]  /*0710*/  IMAD.WIDE R22, R13, 0x2, R4.reuse ;  /* 0x000000020d167825 */ /* 0x108fe200078e0204 */
[----:B------:R2:W-:Y:S01]  /*0720*/  LDGSTS.E.BYPASS.128 [R33], desc[UR16][R18.64] ;  /* 0x0000000012217fae */ /* 0x0005e2000b901c50 */
[----:B------:R-:W-:Y:S02]  /*0730*/  IADD3 R9, P0, R18, 0x40, RZ ;  /* 0x0000004012097810 */ /* 0x000fe40007f1e0ff */
[----:B------:R-:W-:Y:S01]  /*0740*/  IMAD.WIDE R4, R25, 0x2, R4 ;  /* 0x0000000219047825 */ /* 0x000fe200078e0204 */
[----:B------:R-:W0:Y:S01]  /*0750*/  LDGDEPBAR ;  /* 0x00000000000079af */ /* 0x000e220000000000 */
[----:B------:R-:W-:-:S02]  /*0760*/  IADD3 R10, P1, R22, 0x40, RZ ;  /* 0x00000040160a7810 */ /* 0x000fc40007f3e0ff */
[----:B------:R-:W-:Y:S01]  /*0770*/  CS2R R24, SRZ ;  /* 0x0000000000187805 */ /* 0x000fe2000001ff00 */
[----:B------:R-:W-:Y:S01]  /*0780*/  IMAD.X R12, RZ, RZ, R19, P0 ;  /* 0x000000ffff0c7224 */ /* 0x000fe200000e0613 */
[----:B------:R3:W-:Y:S01]  /*0790*/  LDGSTS.E.BYPASS.128 [R31+0x2000], desc[UR16][R22.64] ;  /* 0x02000000161f7fae */ /* 0x0007e2000b901c50 */
[----:B------:R-:W-:Y:S01]  /*07a0*/  IADD3 R13, P0, R4, 0x40, RZ ;  /* 0x00000040040d7810 */ /* 0x000fe20007f1e0ff */
[----:B------:R-:W-:Y:S02]  /*07b0*/  IMAD.X R15, RZ, RZ, R17, P2 ;  /* 0x000000ffff0f7224 */ /* 0x000fe400010e0611 */
[----:B------:R4:W-:Y:S01]  /*07c0*/  LDGSTS.E.BYPASS.128 [R33+0x2000], desc[UR16][R4.64] ;  /* 0x0200000004217fae */ /* 0x0009e2000b901c50 */
[----:B------:R-:W-:Y:S01]  /*07d0*/  IMAD.X R11, RZ, RZ, R23, P1 ;  /* 0x000000ffff0b7224 */ /* 0x000fe200008e0617 */
[----:B--2---:R-:W-:Y:S01]  /*07e0*/  LOP3.LUT R18, R20, 0x7fffffc, RZ, 0xc0, !PT ;  /* 0x07fffffc14127812 */ /* 0x004fe200078ec0ff */
[----:B------:R-:W-:Y:S01]  /*07f0*/  IMAD.X R14, RZ, RZ, R5, P0 ;  /* 0x000000ffff0e7224 */ /* 0x000fe200000e0605 */
[----:B------:R-:W0:Y:S01]  /*0800*/  LDGDEPBAR ;  /* 0x00000000000079af */ /* 0x000e220000000000 */
[----:B------:R-:W-:Y:S01]  /*0810*/  IMAD.MOV.U32 R16, RZ, RZ, RZ ;  /* 0x000000ffff107224 */ /* 0x000fe200078e00ff */
[----:B---3--:R-:W-:-:S02]  /*0820*/  CS2R R30, SRZ ;  /* 0x00000000001e7805 */ /* 0x008fc4000001ff00 */
[----:B----4-:R-:W-:-:S07]  /*0830*/  CS2R R32, SRZ ;  /* 0x0000000000207805 */ /* 0x010fce000001ff00 */
.L_x_0:
[----:B--2---:R-:W2:Y:S01]  /*0840*/  SHFL.IDX PT, R4, R18, RZ, 0x1f ;  /* 0x00001fff12047589 */ /* 0x004ea200000e0000 */
[----:B------:R-:W-:Y:S01]  /*0850*/  UIADD3 UR14, UR14, 0x1, URZ ;  /* 0x000000010e0e7890 */ /* 0x000fe2000fffe03f */
[----:B------:R-:W-:-:S04]  /*0860*/  DEPBAR.LE SB0, 0x0 ;  /* 0x000080000000791a */ /* 0x000fc80000000000 */
[----:B------:R-:W-:Y:S01]  /*0870*/  UISETP.GE.AND UP0, UPT, UR14, 0x2, UPT ;  /* 0x000000020e00788c */ /* 0x000fe2000bf06270 */
[----:B------:R-:W-:Y:S01]  /*0880*/  BAR.SYNC.DEFER_BLOCKING 0x0 ;  /* 0x0000000000007b1d */ /* 0x000fe20000010000 */
[----:B------:R-:W-:Y:S01]  /*0890*/  UIADD3 UR4, UR4, 0x1, URZ ;  /* 0x0000000104047890 */ /* 0x000fe2000fffe03f */
[C---:B------:R-:W-:Y:S01]  /*08a0*/  ISETP.GE.U32.AND P0, PT, R16.reuse, 0xbe0, PT ;  /* 0x00000be01000780c */ /* 0x040fe20003f06070 */
[----:B------:R-:W-:Y:S01]  /*08b0*/  USEL UR14, UR14, URZ, !UP0 ;  /* 0x0000003f0e0e7287 */ /* 0x000fe2000c000000 */
[----:B------:R-:W-:Y:S02]  /*08c0*/  IMAD.MOV.U32 R5, RZ, RZ, R15 ;  /* 0x000000ffff057224 */ /* 0x000fe400078e000f */
[----:B------:R-:W-:Y:S01]  /*08d0*/  UMOV UR11, 0x80000020 ;  /* 0x80000020000b7882 */ /* 0x000fe20000000000 */
[----:B------:R-:W-:Y:S01]  /*08e0*/  VIADD R16, R16, 0x20 ;  /* 0x0000002010107836 */ /* 0x000fe20000000000 */
[----:B--2---:R-:W-:Y:S01]  /*08f0*/  R2UR UR6, R4 ;  /* 0x00000000040672ca */ /* 0x004fe200000e0000 */
[----:B------:R-:W-:Y:S01]  /*0900*/  IMAD.MOV.U32 R4, RZ, RZ, R8 ;  /* 0x000000ffff047224 */ /* 0x000fe200078e0008 */
[----:B------:R-:W-:Y:S01]  /*0910*/  IADD3 R8, P4, R8, 0x40, RZ ;  /* 0x0000004008087810 */ /* 0x000fe20007f9e0ff */
[----:B------:R-:W-:-:S04]  /*0920*/  WARPGROUP.ARRIVE ;  /* 0x00000000000079c5 */ /* 0x000fc80000000000 */
[----:B------:R-:W-:-:S06]  /*0930*/  IMAD.X R15, RZ, RZ, R15, P4 ;  /* 0x000000ffff0f7224 */ /* 0x000fcc00020e060f */
[----:B------:R-:W-:Y:S02]  /*0940*/  USHF.L.U32 UR7, UR6, 0x6, URZ ;  /* 0x0000000606077899 */ /* 0x000fe4000800063f */
[----:B------:R-:W-:Y:S02]  /*0950*/  ULEA UR6, UR14, UR5, 0xc ;  /* 0x000000050e067291 */ /* 0x000fe4000f8e603f */
[----:B------:R-:W-:Y:S02]  /*0960*/  ULOP3.LUT UR7, UR7, 0xc0, URZ, 0xc0, !UPT ;  /* 0x000000c007077892 */ /* 0x000fe4000f8ec03f */
[----:B------:R-:W-:Y:S02]  /*0970*/  USHF.R.U32.HI UR8, URZ, 0x4, UR6 ;  /* 0x000000043f087899 */ /* 0x000fe40008011606 */
[----:B------:R-:W-:Y:S02]  /*0980*/  UIADD3 UR6, UR6, 0x2000, URZ ;  /* 0x0000200006067890 */ /* 0x000fe4000fffe03f */
[----:B------:R-:W-:-:S02]  /*0990*/  ULOP3.LUT UR8, UR8, 0x3fff, URZ, 0xc0, !UPT ;  /* 0x00003fff08087892 */ /* 0x000fc4000f8ec03f */
[----:B------:R-:W-:Y:S02]  /*09a0*/  USHF.R.U32.HI UR6, URZ, 0x4, UR6 ;  /* 0x000000043f067899 */ /* 0x000fe40008011606 */
[----:B------:R-:W-:Y:S02]  /*09b0*/  UIADD3 UR12, UP0, UR7, UR8, URZ ;  /* 0x00000008070c7290 */ /* 0x000fe4000ff1e03f */
[----:B------:R-:W-:Y:S02]  /*09c0*/  ULOP3.LUT UR6, UR6, 0x3fff, URZ, 0xc0, !UPT ;  /* 0x00003fff06067892 */ /* 0x000fe4000f8ec03f */
[----:B------:R-:W-:Y:S02]  /*09d0*/  UIADD3.X UR13, URZ, URZ, URZ, UP0, !UPT ;  /* 0x0000003f3f0d7290 */ /* 0x000fe400087fe43f */
[----:B------:R-:W-:Y:S02]  /*09e0*/  ULOP3.LUT UR10, UR6, 0x1000000, URZ, 0xfc, !UPT ;  /* 0x01000000060a7892 */ /* 0x000fe4000f8efc3f */
[----:B------:R-:W-:-:S02]  /*09f0*/  ULOP3.LUT UR8, UR12, 0x1000000, URZ, 0xfc, !UPT ;  /* 0x010000000c087892 */ /* 0x000fc4000f8efc3f */
[----:B------:R-:W-:Y:S01]  /*0a00*/  ULOP3.LUT UR9, UR13, 0x80000020, URZ, 0xfc, !UPT ;  /* 0x800000200d097892 */ /* 0x000fe2000f8efc3f */
[----:B------:R-:W-:Y:S01]  /*0a10*/  UMOV UR7, URZ ;  /* 0x0000003f00077c82 */ /* 0x000fe20008000000 */
[----:B------:R-:W-:-:S04]  /*0a20*/  UISETP.GE.AND UP0, UPT, UR4, 0x2, UPT ;  /* 0x000000020400788c */ /* 0x000fc8000bf06270 */
[----:B------:R-:W-:-:S03]  /*0a30*/  USEL UR4, UR4, URZ, !UP0 ;  /* 0x0000003f04047287 */ /* 0x000fc6000c000000 */
[----:B------:R-:W-:Y:S01]  /*0a40*/  HGMMA.64x64x16.F32.BF16 R24, gdesc[UR8], R24 ;  /* 0x00e00000081879f0 */ /* 0x000fe20008701818 */
[----:B------:R-:W-:Y:S01]  /*0a50*/  UMOV UR8, 0x1000002 ;  /* 0x0100000200087882 */ /* 0x000fe20000000000 */
[----:B------:R-:W-:Y:S02]  /*0a60*/  UMOV UR9, 0x80000020 ;  /* 0x8000002000097882 */ /* 0x000fe40000000000 */
[----:B------:R-:W-:Y:S02]  /*0a70*/  UIADD3.64 UR10, UR6, UR8, URZ ;  /* 0x00000008060a7297 */ /* 0x000fe4000fffe03f */
[----:B------:R-:W-:Y:S02]  /*0a80*/  UIADD3.64 UR8, UR12, UR8, URZ ;  /* 0x000000080c087297 */ /* 0x000fe4000fffe03f */
[----:B------:R-:W-:-:S06]  /*0a90*/  ULEA UR6, UR4, UR5, 0xc ;  /* 0x0000000504067291 */ /* 0x000fcc000f8e603f */
[----:B------:R-:W-:Y:S02]  /*0aa0*/  LEA R17, R7, UR6, 0x1 ;  /* 0x0000000607117c11 */ /* 0x000fe4000f8e08ff */
[----:B------:R-:W-:Y:S01]  /*0ab0*/  LEA R19, R0, UR6, 0x1 ;  /* 0x0000000600137c11 */ /* 0x000fe2000f8e08ff */
[----:B------:R-:W-:Y:S03]  /*0ac0*/  HGMMA.64x64x16.F32.BF16 R24, gdesc[UR8], R24, gsb0 ;  /* 0x00e00000081879f0 */ /* 0x000fe60008001818 */
[----:B------:R-:W-:Y:S02]  /*0ad0*/  WARPGROUP.DEPBAR.LE gsb0, 0x1 ;  /* 0x00008000000079c5 */ /* 0x000fe40000010100 */
[----:B------:R-:W-:Y:S06]  /*0ae0*/  BAR.SYNC.DEFER_BLOCKING 0x0 ;  /* 0x0000000000007b1d */ /* 0x000fec0000010000 */
[----:B------:R-:W-:Y:S01]  /*0af0*/  @!PT LDS RZ, [RZ] ;  /* 0x00000000fffff984 */ /* 0x000fe20000000800 */
[----:B------:R-:W-:Y:S01]  /*0b00*/  @!PT LDS RZ, [RZ] ;  /* 0x00000000fffff984 */ /* 0x000fe20000000800 */
[----:B------:R-:W-:Y:S01]  /*0b10*/  @!PT LDS RZ, [RZ] ;  /* 0x00000000fffff984 */ /* 0x000fe20000000800 */
[----:B------:R2:W-:Y:S02]  /*0b20*/  LDGSTS.E.BYPASS.128 [R17], desc[UR16][R4.64], !P0 ;  /* 0x0000000004117fae */ /* 0x0005e4000c101c50 */
[----:B--2---:R-:W-:Y:S01]  /*0b30*/  IMAD.MOV.U32 R4, RZ, RZ, R9 ;  /* 0x000000ffff047224 */ /* 0x004fe200078e0009 */
[----:B------:R-:W-:Y:S01]  /*0b40*/  IADD3 R9, P3, R9, 0x40, RZ ;  /* 0x0000004009097810 */ /* 0x000fe20007f7e0ff */
[----:B------:R-:W-:-:S04]  /*0b50*/  IMAD.MOV.U32 R5, RZ, RZ, R12 ;  /* 0x000000ffff057224 */ /* 0x000fc800078e000c */
[----:B------:R-:W-:Y:S01]  /*0b60*/  IMAD.X R12, RZ, RZ, R12, P3 ;  /* 0x000000ffff0c7224 */ /* 0x000fe200018e060c */
[----:B------:R2:W-:Y:S04]  /*0b70*/  LDGSTS.E.BYPASS.128 [R19], desc[UR16][R4.64], !P0 ;  /* 0x0000000004137fae */ /* 0x0005e8000c101c50 */
[----:B------:R-:W0:Y:S01]  /*0b80*/  LDGDEPBAR ;  /* 0x00000000000079af */ /* 0x000e220000000000 */
[----:B--2---:R-:W-:Y:S01]  /*0b90*/  IMAD.MOV.U32 R4, RZ, RZ, R10 ;  /* 0x000000ffff047224 */ /* 0x004fe200078e000a */
[----:B------:R-:W-:Y:S01]  /*0ba0*/  IADD3 R10, P2, R10, 0x40, RZ ;  /* 0x000000400a0a7810 */ /* 0x000fe20007f5e0ff */
[----:B------:R-:W-:-:S03]  /*0bb0*/  IMAD.MOV.U32 R5, RZ, RZ, R11 ;  /* 0x000000ffff057224 */ /* 0x000fc600078e000b */
[----:B------:R-:W-:Y:S02]  /*0bc0*/  IADD3.X R11, RZ, R11, RZ, P2, !PT ;  /* 0x0000000bff0b7210 */ /* 0x000fe400017fe4ff */
[----:B------:R2:W-:Y:S02]  /*0bd0*/  LDGSTS.E.BYPASS.128 [R17+0x2000], desc[UR16][R4.64], !P0 ;  /* 0x0200000004117fae */ /* 0x0005e4000c101c50 */
[----:B--2---:R-:W-:Y:S01]  /*0be0*/  IMAD.MOV.U32 R4, RZ, RZ, R13 ;  /* 0x000000ffff047224 */ /* 0x004fe200078e000d */
[----:B------:R-:W-:Y:S01]  /*0bf0*/  IADD3 R13, P1, R13, 0x40, RZ ;  /* 0x000000400d0d7810 */ /* 0x000fe20007f3e0ff */
[----:B------:R-:W-:-:S04]  /*0c00*/  IMAD.MOV.U32 R5, RZ, RZ, R14 ;  /* 0x000000ffff057224 */ /* 0x000fc800078e000e */
[----:B------:R-:W-:Y:S01]  /*0c10*/  IMAD.X R14, RZ, RZ, R14, P1 ;  /* 0x000000ffff0e7224 */ /* 0x000fe200008e060e */
[----:B------:R2:W-:Y:S04]  /*0c20*/  LDGSTS.E.BYPASS.128 [R19+0x2000], desc[UR16][R4.64], !P0 ;  /* 0x0200000004137fae */ /* 0x0005e8000c101c50 */
[----:B------:R-:W0:Y:S01]  /*0c30*/  LDGDEPBAR ;  /* 0x00000000000079af */ /* 0x000e220000000000 */
[----:B------:R-:W-:Y:S05]  /*0c40*/  @!P0 BRA `(.L_x_0) ;  /* 0xfffffff800fc8947 */ /* 0x000fea000383ffff */
[----:B------:R-:W-:Y:S02]  /*0c50*/  WARPGROUP.DEPBAR.LE gsb0, 0x0 ;  /* 0x00008000000079c5 */ /* 0x000fe40000010000 */
[----:B------:R-:W-:Y:S01]  /*0c60*/  LOP3.LUT R20, R20, 0x3, RZ, 0xc0, !PT ;  /* 0x0000000314147812 */ /* 0x000fe200078ec0ff */
[----:B------:R-:W-:-:S04]  /*0c70*/  DEPBAR.LE SB0, 0x0 ;  /* 0x000080000000791a */ /* 0x000fc80000000000 */
[--C-:B------:R-:W-:Y:S01]  /*0c80*/  SHF.R.U32.HI R0, RZ, 0x2, R21.reuse ;  /* 0x00000002ff007819 */ /* 0x100fe20000011615 */
[----:B--2---:R-:W-:Y:S01]  /*0c90*/  IMAD.SHL.U32 R4, R21, 0x2, RZ ;  /* 0x0000000215047824 */ /* 0x004fe200078e00ff */
[----:B------:R-:W-:Y:S01]  /*0ca0*/  SHF.R.U32.HI R8, RZ, 0x3, R21 ;  /* 0x00000003ff087819 */ /* 0x000fe20000011615 */
[----:B------:R-:W-:Y:S01]  /*0cb0*/  IMAD.SHL.U32 R5, R20, 0x10, RZ ;  /* 0x0000001014057824 */ /* 0x000fe200078e00ff */
[----:B------:R-:W-:Y:S02]  /*0cc0*/  SGXT.U32 R0, R0, 0x3 ;  /* 0x000000030000781a */ /* 0x000fe40000000000 */
[----:B------:R-:W-:Y:S02]  /*0cd0*/  LOP3.LUT R4, R4, 0x6, RZ, 0xc0, !PT ;  /* 0x0000000604047812 */ /* 0x000fe400078ec0ff */
[----:B------:R-:W-:Y:S02]  /*0ce0*/  LOP3.LUT R7, R5, R0, RZ, 0xfc, !PT ;  /* 0x0000000005077212 */ /* 0x000fe400078efcff */
[----:B------:R-:W-:-:S02]  /*0cf0*/  SGXT.U32 R5, R8, 0x4 ;  /* 0x000000040805781a */ /* 0x000fc40000000000 */
[----:B------:R-:W2:Y:S01]  /*0d00*/  LDC.64 R8, c[0x0][0x210] ;  /* 0x00008400ff087b82 */ /* 0x000ea20000000a00 */
[----:B------:R-:W-:Y:S01]  /*0d10*/  IMAD R4, R7, 0x48, R4 ;  /* 0x0000004807047824 */ /* 0x000fe200078e0204 */
[----:B------:R-:W-:Y:S02]  /*0d20*/  LOP3.LUT R3, R3, 0x38, R2, 0xf8, !PT ;  /* 0x0000003803037812 */ /* 0x000fe400078ef802 */
[----:B------:R-:W-:Y:S02]  /*0d30*/  LOP3.LUT R0, R5, R6, RZ, 0xfc, !PT ;  /* 0x0000000605007212 */ /* 0x000fe400078efcff */
[----:B------:R-:W-:Y:S02]  /*0d40*/  CS2R R6, SRZ ;  /* 0x0000000000067805 */ /* 0x000fe4000001ff00 */
[----:B------:R-:W-:Y:S01]  /*0d50*/  LEA R10, R4, UR5, 0x2 ;  /* 0x00000005040a7c11 */ /* 0x000fe2000f8e10ff */
[----:B------:R-:W-:Y:S01]  /*0d60*/  BAR.SYNC.DEFER_BLOCKING 0x0 ;  /* 0x0000000000007b1d */ /* 0x000fe20000010000 */
[----:B------:R-:W-:-:S02]  /*0d70*/  ISETP.GE.AND P0, PT, R3, 0x40, PT ;  /* 0x000000400300780c */ /* 0x000fc40003f06270 */
[----:B------:R-:W-:Y:S02]  /*0d80*/  CS2R R4, SRZ ;  /* 0x0000000000047805 */ /* 0x000fe4000001ff00 */
[----:B------:R-:W-:Y:S01]  /*0d90*/  ISETP.LT.AND P1, PT, R0, 0x1000, !P0 ;  /* 0x000010000000780c */ /* 0x000fe20004721270 */
[----:B------:R-:W-:Y:S04]  /*0da0*/  STS.64 [R10], R24 ;  /* 0x000000180a007388 */ /* 0x000fe80000000a00 */
[----:B------:R-:W-:Y:S04]  /*0db0*/  STS.64 [R10+0x900], R26 ;  /* 0x0009001a0a007388 */ /* 0x000fe80000000a00 */
[----:B------:R-:W-:Y:S04]  /*0dc0*/  STS.64 [R10+0x20], R28 ;  /* 0x0000201c0a007388 */ /* 0x000fe80000000a00 */
[----:B------:R-:W-:Y:S04]  /*0dd0*/  STS.64 [R10+0x920], R30 ;  /* 0x0009201e0a007388 */ /* 0x000fe80000000a00 */
[----:B------:R2:W-:Y:S04]  /*0de0*/  STS.64 [R10+0x40], R32 ;  /* 0x000040200a007388 */ /* 0x0005e80000000a00 */
[----:B------:R-:W-:Y:S04]  /*0df0*/  STS.64 [R10+0x940], R34 ;  /* 0x000940220a007388 */ /* 0x000fe80000000a00 */
[----:B------:R-:W-:Y:S04]  /*0e00*/  STS.64 [R10+0x60], R36 ;  /* 0x000060240a007388 */ /* 0x000fe80000000a00 */
[----:B------:R-:W-:Y:S01]  /*0e10*/  STS.64 [R10+0x960], R38 ;  /* 0x000960260a007388 */ /* 0x000fe20000000a00 */
[----:B--2---:R-:W-:-:S03]  /*0e20*/  IMAD.WIDE R32, R3, 0x2, R8 ;  /* 0x0000000203207825 */ /* 0x004fc600078e0208 */
[----:B------:R2:W-:Y:S04]  /*0e30*/  STS.64 [R10+0x80], R40 ;  /* 0x000080280a007388 */ /* 0x0005e80000000a00 */
[----:B------:R-:W-:Y:S04]  /*0e40*/  STS.64 [R10+0x980], R42 ;  /* 0x0009802a0a007388 */ /* 0x000fe80000000a00 */
[----:B------:R-:W-:Y:S04]  /*0e50*/  STS.64 [R10+0xa0], R44 ;  /* 0x0000a02c0a007388 */ /* 0x000fe80000000a00 */
[----:B------:R-:W-:Y:S04]  /*0e60*/  STS.64 [R10+0x9a0], R46 ;  /* 0x0009a02e0a007388 */ /* 0x000fe80000000a00 */
[----:B------:R-:W-:Y:S04]  /*0e70*/  STS.64 [R10+0xc0], R48 ;  /* 0x0000c0300a007388 */ /* 0x000fe80000000a00 */
[----:B------:R-:W-:Y:S04]  /*0e80*/  STS.64 [R10+0x9c0], R50 ;  /* 0x0009c0320a007388 */ /* 0x000fe80000000a00 */
[----:B------:R-:W-:Y:S04]  /*0e90*/  STS.64 [R10+0xe0], R52 ;  /* 0x0000e0340a007388 */ /* 0x000fe80000000a00 */
[----:B------:R3:W-:Y:S01]  /*0ea0*/  STS.64 [R10+0x9e0], R54 ;  /* 0x0009e0360a007388 */ /* 0x0007e20000000a00 */
[----:B------:R-:W-:Y:S01]  /*0eb0*/  BAR.SYNC.DEFER_BLOCKING 0x0 ;  /* 0x0000000000007b1d */ /* 0x000fe20000010000 */
[----:B--2---:R-:W-:-:S04]  /*0ec0*/  LOP3.LUT R40, R0, 0x10, RZ, 0xfc, !PT ;  /* 0x0000001000287812 */ /* 0x004fc800078efcff */
[----:B------:R-:W-:Y:S02]  /*0ed0*/  ISETP.LT.AND P2, PT, R40, 0x1000, !P0 ;  /* 0x000010002800780c */ /* 0x000fe40004741270 */
[----:B------:R-:W-:Y:S02]  /*0ee0*/  CS2R R16, SRZ ;  /* 0x0000000000107805 */ /* 0x000fe4000001ff00 */
[----:B------:R-:W-:Y:S01]  /*0ef0*/  CS2R R18, SRZ ;  /* 0x0000000000127805 */ /* 0x000fe2000001ff00 */
[----:B------:R-:W2:Y:S08]  /*0f00*/  @P1 LDG.E.EL.128 R4, desc[UR16][R32.64] ;  /* 0x0000001020041981 */ /* 0x000eb0000c2e1d00 */
[----:B------:R-:W4:Y:S01]  /*0f10*/  @P2 LDG.E.EL.128 R16, desc[UR16][R32.64] ;  /* 0x0000001020102981 */ /* 0x000f22000c2e1d00 */
[----:B------:R-:W-:-:S02]  /*0f20*/  LOP3.LUT R34, R0, 0x20, RZ, 0xfc, !PT ;  /* 0x0000002000227812 */ /* 0x000fc400078efcff */
[----:B------:R-:W-:Y:S02]  /*0f30*/  CS2R R8, SRZ ;  /* 0x0000000000087805 */ /* 0x000fe4000001ff00 */
[----:B------:R-:W-:Y:S02]  /*0f40*/  LOP3.LUT R38, R0, 0x30, RZ, 0xfc, !PT ;  /* 0x0000003000267812 */ /* 0x000fe400078efcff */
[----:B---3--:R-:W-:Y:S02]  /*0f50*/  CS2R R10, SRZ ;  /* 0x00000000000a7805 */ /* 0x008fe4000001ff00 */
[----:B------:R-:W-:Y:S02]  /*0f60*/  ISETP.LT.AND P3, PT, R34, 0x1000, !P0 ;  /* 0x000010002200780c */ /* 0x000fe40004761270 */
[----:B------:R-:W-:Y:S02]  /*0f70*/  CS2R R12, SRZ ;  /* 0x00000000000c7805 */ /* 0x000fe4000001ff00 */
[----:B------:R-:W-:-:S02]  /*0f80*/  ISETP.LT.AND P0, PT, R38, 0x1000, !P0 ;  /* 0x000010002600780c */ /* 0x000fc40004701270 */
[----:B------:R-:W-:-:S07]  /*0f90*/  CS2R R14, SRZ ;  /* 0x00000000000e7805 */ /* 0x000fce000001ff00 */
[----:B------:R-:W3:Y:S04]  /*0fa0*/  @P3 LDG.E.EL.128 R8, desc[UR16][R32.64] ;  /* 0x0000001020083981 */ /* 0x000ee8000c2e1d00 */
[----:B------:R5:W3:Y:S01]  /*0fb0*/  @P0 LDG.E.EL.128 R12, desc[UR16][R32.64] ;  /* 0x00000010200c0981 */ /* 0x000ae2000c2e1d00 */
[----:B------:R-:W-:Y:S01]  /*0fc0*/  SHF.R.U32.HI R22, RZ, 0x3, R21 ;  /* 0x00000003ff167819 */ /* 0x000fe20000011615 */
[----:B------:R-:W-:Y:S01]  /*0fd0*/  IMAD.SHL.U32 R21, R20, 0x4, RZ ;  /* 0x0000000414157824 */ /* 0x000fe200078e00ff */
[----:B------:R-:W-:Y:S01]  /*0fe0*/  LOP3.LUT R2, R2, 0x38, RZ, 0xc0, !PT ;  /* 0x0000003802027812 */ /* 0x000fe200078ec0ff */
[--C-:B------:R-:W-:Y:S01]  /*0ff0*/  IMAD R37, R34, 0x40, R3.reuse ;  /* 0x0000004022257824 */ /* 0x100fe200078e0203 */
[----:B------:R-:W-:Y:S01]  /*1000*/  SGXT.U32 R20, R22, 0x2 ;  /* 0x000000021614781a */ /* 0x000fe20000000000 */
[----:B------:R-:W-:-:S02]  /*1010*/  IMAD R36, R0, 0x40, R3 ;  /* 0x0000004000247824 */ /* 0x000fc400078e0203 */
[--C-:B------:R-:W-:Y:S01]  /*1020*/  IMAD R0, R40, 0x40, R3.reuse ;  /* 0x0000004028007824 */ /* 0x100fe200078e0203 */
[----:B------:R-:W-:Y:S01]  /*1030*/  LOP3.LUT R21, R21, R20, RZ, 0xfc, !PT ;  /* 0x0000001415157212 */ /* 0x000fe200078efcff */
[----:B------:R-:W-:-:S04]  /*1040*/  IMAD R3, R38, 0x40, R3 ;  /* 0x0000004026037824 */ /* 0x000fc800078e0203 */
[----:B------:R-:W-:-:S05]  /*1050*/  IMAD R2, R21, 0x48, R2 ;  /* 0x0000004815027824 */ /* 0x000fca00078e0202 */
[----:B------:R-:W-:-:S05]  /*1060*/  LEA R2, R2, UR5, 0x2 ;  /* 0x0000000502027c11 */ /* 0x000fca000f8e10ff */
[----:B------:R-:W2:Y:S04]  /*1070*/  LDS.128 R24, [R2] ;  /* 0x0000000002187984 */ /* 0x000ea80000000c00 */
[----:B------:R-:W2:Y:S04]  /*1080*/  LDS.128 R28, [R2+0x10] ;  /* 0x00001000021c7984 */ /* 0x000ea80000000c00 */
[----:B------:R-:W2:Y:S04]  /*1090*/  LDS.128 R20, [R2+0x1200] ;  /* 0x0012000002147984 */ /* 0x000ea80000000c00 */
[----:B-----5:R-:W5:Y:S01]  /*10a0*/  LDS.128 R32, [R2+0x1210] ;  /* 0x0012100002207984 */ /* 0x020f620000000c00 */
[C---:B--2---:R-:W-:Y:S01]  /*10b0*/  PRMT R38, R4.reuse, 0x7632, R38 ;  /* 0x0000763204267816 */ /* 0x044fe20000000026 */
[----:B------:R-:W-:Y:S01]  /*10c0*/  IMAD.U32 R39, R4, 0x10000, RZ ;  /* 0x0001000004277824 */ /* 0x000fe200078e00ff */
[C---:B------:R-:W-:Y:S01]  /*10d0*/  PRMT R4, R5.reuse, 0x7632, R4 ;  /* 0x0000763205047816 */ /* 0x040fe20000000004 */
[----:B------:R-:W-:Y:S01]  /*10e0*/  IMAD.U32 R41, R5, 0x10000, RZ ;  /* 0x0001000005297824 */ /* 0x000fe200078e00ff */
[----:B------:R-:W-:Y:S01]  /*10f0*/  PRMT R5, R6, 0x7632, R5 ;  /* 0x0000763206057816 */ /* 0x000fe20000000005 */
[----:B------:R-:W-:-:S02]  /*1100*/  IMAD.U32 R38, R38, 0x10000, RZ ;  /* 0x0001000026267824 */ /* 0x000fc400078e00ff */
[----:B-1----:R-:W-:Y:S01]  /*1110*/  FADD R24, R24, R39 ;  /* 0x0000002718187221 */ /* 0x002fe20000000000 */
[----:B------:R-:W-:Y:S01]  /*1120*/  FADD R26, R26, R41 ;  /* 0x000000291a1a7221 */ /* 0x000fe20000000000 */
[----:B------:R-:W-:Y:S02]  /*1130*/  IMAD.U32 R43, R6, 0x10000, RZ ;  /* 0x00010000062b7824 */ /* 0x000fe400078e00ff */
[----:B------:R-:W-:Y:S01]  /*1140*/  FADD R41, R25, R38 ;  /* 0x0000002619297221 */ /* 0x000fe20000000000 */
[----:B------:R-:W-:Y:S01]  /*1150*/  PRMT R6, R7, 0x7632, R6 ;  /* 0x0000763207067816 */ /* 0x000fe20000000006 */
[----:B------:R-:W-:Y:S01]  /*1160*/  IMAD.U32 R38, R5, 0x10000, RZ ;  /* 0x0001000005267824 */ /* 0x000fe200078e00ff */
[----:B----4-:R-:W-:Y:S01]  /*1170*/  PRMT R5, R17, 0x7632, R5 ;  /* 0x0000763211057816 */ /* 0x010fe20000000005 */
[----:B------:R-:W-:Y:S02]  /*1180*/  IMAD.U32 R4, R4, 0x10000, RZ ;  /* 0x0001000004047824 */ /* 0x000fe400078e00ff */
[----:B------:R-:W-:Y:S01]  /*1190*/  FADD R28, R28, R43 ;  /* 0x0000002b1c1c7221 */ /* 0x000fe20000000000 */
[----:B------:R-:W-:-:S02]  /*11a0*/  IMAD.U32 R7, R7, 0x10000, RZ ;  /* 0x0001000007077824 */ /* 0x000fc400078e00ff */
[----:B------:R-:W-:Y:S01]  /*11b0*/  FADD R29, R29, R38 ;  /* 0x000000261d1d7221 */ /* 0x000fe20000000000 */
[----:B------:R-:W-:Y:S02]  /*11c0*/  IMAD.U32 R6, R6, 0x10000, RZ ;  /* 0x0001000006067824 */ /* 0x000fe400078e00ff */
[--C-:B------:R-:W-:Y:S01]  /*11d0*/  FADD R25, R27, R4.reuse ;  /* 0x000000041b197221 */ /* 0x100fe20000000000 */
[----:B------:R-:W1:Y:S01]  /*11e0*/  LDC.64 R38, c[0x0][0x228] ;  /* 0x00008a00ff267b82 */ /* 0x000e620000000a00 */
[----:B------:R-:W-:Y:S01]  /*11f0*/  PRMT R4, R16, 0x7632, R4 ;  /* 0x0000763210047816 */ /* 0x000fe20000000004 */
[--C-:B------:R-:W-:Y:S01]  /*1200*/  FADD R27, R30, R7.reuse ;  /* 0x000000071e1b7221 */ /* 0x100fe20000000000 */
[--C-:B------:R-:W-:Y:S01]  /*1210*/  FADD R30, R31, R6.reuse ;  /* 0x000000061f1e7221 */ /* 0x100fe20000000000 */
[----:B------:R-:W-:Y:S01]  /*1220*/  IMAD.U32 R31, R16, 0x10000, RZ ;  /* 0x00010000101f7824 */ /* 0x000fe200078e00ff */
[----:B------:R-:W-:Y:S01]  /*1230*/  SHF.L.U32 R16, R5, 0x10, RZ ;  /* 0x0000001005107819 */ /* 0x000fe200000006ff */
[----:B------:R-:W-:Y:S01]  /*1240*/  IMAD.U32 R4, R4, 0x10000, RZ ;  /* 0x0001000004047824 */ /* 0x000fe200078e00ff */
[C---:B------:R-:W-:Y:S01]  /*1250*/  PRMT R6, R18.reuse, 0x7632, R6 ;  /* 0x0000763212067816 */ /* 0x040fe20000000006 */
[----:B------:R-:W-:Y:S01]  /*1260*/  IMAD.U32 R43, R18, 0x10000, RZ ;  /* 0x00010000122b7824 */ /* 0x000fe200078e00ff */
[----:B------:R-:W-:Y:S01]  /*1270*/  PRMT R7, R19, 0x7632, R7 ;  /* 0x0000763213077816 */ /* 0x000fe20000000007 */
[----:B------:R-:W-:Y:S01]  /*1280*/  FADD R23, R23, R16 ;  /* 0x0000001017177221 */ /* 0x000fe20000000000 */
[----:B------:R-:W-:-:S02]  /*1290*/  IMAD.U32 R17, R17, 0x10000, RZ ;  /* 0x0001000011117824 */ /* 0x000fc400078e00ff */
[----:B------:R-:W-:Y:S01]  /*12a0*/  FADD R21, R21, R4 ;  /* 0x0000000415157221 */ /* 0x000fe20000000000 */
[----:B------:R-:W-:Y:S02]  /*12b0*/  IMAD.U32 R19, R19, 0x10000, RZ ;  /* 0x0001000013137824 */ /* 0x000fe400078e00ff */
[----:B------:R-:W-:Y:S01]  /*12c0*/  FADD R20, R20, R31 ;  /* 0x0000001f14147221 */ /* 0x000fe20000000000 */
[----:B------:R-:W-:Y:S02]  /*12d0*/  IMAD.U32 R16, R6, 0x10000, RZ ;  /* 0x0001000006107824 */ /* 0x000fe400078e00ff */
[----:B------:R-:W-:Y:S01]  /*12e0*/  FADD R22, R22, R17 ;  /* 0x0000001116167221 */ /* 0x000fe20000000000 */
[----:B------:R-:W-:Y:S02]  /*12f0*/  IMAD.U32 R18, R7, 0x10000, RZ ;  /* 0x0001000007127824 */ /* 0x000fe400078e00ff */
[----:B-----5:R-:W-:Y:S01]  /*1300*/  FADD R31, R34, R19 ;  /* 0x00000013221f7221 */ /* 0x020fe20000000000 */
[----:B------:R-:W2:Y:S01]  /*1310*/  LDS.128 R4, [R2+0x2400] ;  /* 0x0024000002047984 */ /* 0x000ea20000000c00 */
[----:B------:R-:W-:Y:S01]  /*1320*/  FADD R33, R33, R16 ;  /* 0x0000001021217221 */ /* 0x000fe20000000000 */
[----:B------:R-:W-:Y:S01]  /*1330*/  FADD R34, R35, R18 ;  /* 0x0000001223227221 */ /* 0x000fe20000000000 */
[----:B------:R-:W-:Y:S01]  /*1340*/  FADD R32, R32, R43 ;  /* 0x0000002b20207221 */ /* 0x000fe20000000000 */
[----:B------:R-:W4:Y:S01]  /*1350*/  LDS.128 R16, [R2+0x2410] ;  /* 0x0024100002107984 */ /* 0x000f220000000c00 */
[----:B------:R-:W-:Y:S01]  /*1360*/  F2FP.BF16.F32.PACK_AB R25, R25, R26 ;  /* 0x0000001a1919723e */ /* 0x000fe200000010ff */
[----:B-1----:R-:W-:Y:S01]  /*1370*/  IMAD.WIDE R42, R0, 0x2, R38 ;  /* 0x00000002002a7825 */ /* 0x002fe200078e0226 */
[----:B------:R-:W-:-:S02]  /*1380*/  F2FP.BF16.F32.PACK_AB R26, R29, R28 ;  /* 0x0000001c1d1a723e */ /* 0x000fc400000010ff */
[----:B------:R-:W-:Y:S01]  /*1390*/  F2FP.BF16.F32.PACK_AB R27, R30, R27 ;  /* 0x0000001b1e1b723e */ /* 0x000fe200000010ff */
[----:B---3--:R-:W-:Y:S01]  /*13a0*/  IMAD.U32 R45, R8, 0x10000, RZ ;  /* 0x00010000082d7824 */ /* 0x008fe200078e00ff */
[----:B------:R-:W-:Y:S01]  /*13b0*/  F2FP.BF16.F32.PACK_AB R24, R41, R24 ;  /* 0x000000182918723e */ /* 0x000fe200000010ff */
[--C-:B------:R-:W-:Y:S01]  /*13c0*/  IMAD.WIDE R40, R36, 0x2, R38.reuse ;  /* 0x0000000224287825 */ /* 0x100fe200078e0226 */
[----:B------:R-:W-:Y:S02]  /*13d0*/  F2FP.BF16.F32.PACK_AB R28, R21, R20 ;  /* 0x00000014151c723e */ /* 0x000fe400000010ff */
[----:B------:R-:W-:Y:S01]  /*13e0*/  F2FP.BF16.F32.PACK_AB R29, R23, R22 ;  /* 0x00000016171d723e */ /* 0x000fe200000010ff */
[----:B------:R-:W-:Y:S01]  /*13f0*/  IMAD.U32 R47, R9, 0x10000, RZ ;  /* 0x00010000092f7824 */ /* 0x000fe200078e00ff */
[----:B------:R-:W-:Y:S01]  /*1400*/  F2FP.BF16.F32.PACK_AB R30, R33, R32 ;  /* 0x00000020211e723e */ /* 0x000fe200000010ff */
[----:B------:R-:W1:Y:S01]  /*1410*/  LDS.128 R20, [R2+0x3600] ;  /* 0x0036000002147984 */ /* 0x000e620000000c00 */
[----:B------:R-:W-:Y:S01]  /*1420*/  F2FP.BF16.F32.PACK_AB R31, R34, R31 ;  /* 0x0000001f221f723e */ /* 0x000fe200000010ff */
[----:B------:R-:W-:Y:S01]  /*1430*/  IMAD.WIDE R32, R37, 0x2, R38 ;  /* 0x0000000225207825 */ /* 0x000fe200078e0226 */
[----:B------:R-:W-:Y:S01]  /*1440*/  PRMT R0, R8, 0x7632, R0 ;  /* 0x0000763208007816 */ /* 0x000fe20000000000 */
[----:B------:R-:W-:Y:S01]  /*1450*/  @P1 STG.E.128 desc[UR16][R40.64], R24 ;  /* 0x0000001828001986 */ /* 0x000fe2000c101d10 */
[----:B------:R-:W-:Y:S01]  /*1460*/  PRMT R8, R10, 0x7632, R8 ;  /* 0x000076320a087816 */ /* 0x000fe20000000008 */
[----:B------:R-:W-:Y:S01]  /*1470*/  IMAD.WIDE R34, R3, 0x2, R38 ;  /* 0x0000000203227825 */ /* 0x000fe200078e0226 */
[----:B------:R-:W-:Y:S01]  /*1480*/  PRMT R3, R9, 0x7632, R3 ;  /* 0x0000763209037816 */ /* 0x000fe20000000003 */
[----:B------:R3:W5:Y:S01]  /*1490*/  LDS.128 R36, [R2+0x3610] ;  /* 0x0036100002247984 */ /* 0x0007620000000c00 */
[----:B------:R-:W-:Y:S01]  /*14a0*/  PRMT R9, R11, 0x7632, R9 ;  /* 0x000076320b097816 */ /* 0x000fe20000000009 */
[----:B------:R-:W-:-:S02]  /*14b0*/  IMAD.U32 R0, R0, 0x10000, RZ ;  /* 0x0001000000007824 */ /* 0x000fc400078e00ff */
[----:B------:R-:W-:Y:S01]  /*14c0*/  IMAD.U32 R51, R11, 0x10000, RZ ;  /* 0x000100000b337824 */ /* 0x000fe200078e00ff */
[----:B------:R-:W-:Y:S01]  /*14d0*/  PRMT R11, R14, 0x7632, R11 ;  /* 0x000076320e0b7816 */ /* 0x000fe2000000000b */
[----:B------:R-:W-:Y:S01]  /*14e0*/  IMAD.U32 R49, R10, 0x10000, RZ ;  /* 0x000100000a317824 */ /* 0x000fe200078e00ff */
[----:B------:R-:W-:Y:S01]  /*14f0*/  PRMT R10, R12, 0x7632, R10 ;  /* 0x000076320c0a7816 */ /* 0x000fe2000000000a */
[----:B------:R-:W-:Y:S01]  /*1500*/  IMAD.U32 R8, R8, 0x10000, RZ ;  /* 0x0001000008087824 */ /* 0x000fe200078e00ff */
[C---:B---3--:R-:W-:Y:S01]  /*1510*/  PRMT R2, R13.reuse, 0x7632, R2 ;  /* 0x000076320d027816 */ /* 0x048fe20000000002 */
[----:B------:R-:W-:Y:S01]  /*1520*/  IMAD.U32 R13, R13, 0x10000, RZ ;  /* 0x000100000d0d7824 */ /* 0x000fe200078e00ff */
[----:B------:R3:W-:Y:S01]  /*1530*/  @P2 STG.E.128 desc[UR16][R42.64], R28 ;  /* 0x0000001c2a002986 */ /* 0x0007e2000c101d10 */
[----:B------:R-:W-:Y:S02]  /*1540*/  IMAD.U32 R10, R10, 0x10000, RZ ;  /* 0x000100000a0a7824 */ /* 0x000fe400078e00ff */
[----:B------:R-:W-:-:S02]  /*1550*/  IMAD.U32 R27, R14, 0x10000, RZ ;  /* 0x000100000e1b7824 */ /* 0x000fc400078e00ff */
[----:B--2---:R-:W-:Y:S01]  /*1560*/  FADD R5, R5, R0 ;  /* 0x0000000005057221 */ /* 0x004fe20000000000 */
[----:B------:R-:W-:Y:S02]  /*1570*/  IMAD.U32 R14, R3, 0x10000, RZ ;  /* 0x00010000030e7824 */ /* 0x000fe400078e00ff */
[----:B------:R-:W-:Y:S01]  /*1580*/  FADD R4, R4, R45 ;  /* 0x0000002d04047221 */ /* 0x000fe20000000000 */
[----:B------:R-:W-:Y:S02]  /*1590*/  IMAD.U32 R0, R9, 0x10000, RZ ;  /* 0x0001000009007824 */ /* 0x000fe400078e00ff */
[----:B------:R-:W-:Y:S01]  /*15a0*/  FADD R6, R6, R47 ;  /* 0x0000002f06067221 */ /* 0x000fe20000000000 */
[----:B------:R-:W-:Y:S01]  /*15b0*/  IMAD.U32 R25, R12, 0x10000, RZ ;  /* 0x000100000c197824 */ /* 0x000fe200078e00ff */
[----:B------:R-:W-:Y:S01]  /*15c0*/  PRMT R12, R15, 0x7632, R12 ;  /* 0x000076320f0c7816 */ /* 0x000fe2000000000c */
[----:B------:R-:W-:Y:S01]  /*15d0*/  FADD R7, R7, R14 ;  /* 0x0000000e07077221 */ /* 0x000fe20000000000 */
[----:B----4-:R-:W-:Y:S01]  /*15e0*/  FADD R16, R16, R49 ;  /* 0x0000003110107221 */ /* 0x010fe20000000000 */
[----:B------:R-:W-:Y:S01]  /*15f0*/  FADD R18, R18, R51 ;  /* 0x0000003312127221 */ /* 0x000fe20000000000 */
[----:B------:R-:W-:Y:S01]  /*1600*/  FADD R17, R17, R8 ;  /* 0x0000000811117221 */ /* 0x000fe20000000000 */
[----:B------:R-:W-:Y:S01]  /*1610*/  FADD R19, R19, R0 ;  /* 0x0000000013137221 */ /* 0x000fe20000000000 */
[----:B------:R-:W-:Y:S01]  /*1620*/  F2FP.BF16.F32.PACK_AB R4, R5, R4 ;  /* 0x000000040504723e */ /* 0x000fe200000010ff */
[----:B------:R-:W-:Y:S01]  /*1630*/  IMAD.U32 R15, R15, 0x10000, RZ ;  /* 0x000100000f0f7824 */ /* 0x000fe200078e00ff */
[----:B------:R-:W-:Y:S01]  /*1640*/  F2FP.BF16.F32.PACK_AB R5, R7, R6 ;  /* 0x000000060705723e */ /* 0x000fe200000010ff */
[----:B------:R-:W-:Y:S01]  /*1650*/  IMAD.U32 R2, R2, 0x10000, RZ ;  /* 0x0001000002027824 */ /* 0x000fe200078e00ff */
[----:B------:R-:W-:Y:S01]  /*1660*/  F2FP.BF16.F32.PACK_AB R6, R17, R16 ;  /* 0x000000101106723e */ /* 0x000fe200000010ff */
[----:B------:R-:W-:Y:S01]  /*1670*/  IMAD.U32 R0, R11, 0x10000, RZ ;  /* 0x000100000b007824 */ /* 0x000fe200078e00ff */
[----:B------:R-:W-:Y:S01]  /*1680*/  F2FP.BF16.F32.PACK_AB R7, R19, R18 ;  /* 0x000000121307723e */ /* 0x000fe200000010ff */
[----:B------:R-:W-:-:S02]  /*1690*/  IMAD.U32 R12, R12, 0x10000, RZ ;  /* 0x000100000c0c7824 */ /* 0x000fc400078e00ff */
[----:B-1----:R-:W-:Y:S01]  /*16a0*/  FADD R20, R20, R25 ;  /* 0x0000001914147221 */ /* 0x002fe20000000000 */
[----:B------:R-:W-:Y:S01]  /*16b0*/  FADD R21, R21, R10 ;  /* 0x0000000a15157221 */ /* 0x000fe20000000000 */
[----:B------:R-:W-:Y:S01]  /*16c0*/  FADD R13, R22, R13 ;  /* 0x0000000d160d7221 */ /* 0x000fe20000000000 */
[----:B------:R-:W-:Y:S01]  /*16d0*/  FADD R2, R23, R2 ;  /* 0x0000000217027221 */ /* 0x000fe20000000000 */
[----:B------:R3:W-:Y:S01]  /*16e0*/  @P3 STG.E.128 desc[UR16][R32.64], R4 ;  /* 0x0000000420003986 */ /* 0x0007e2000c101d10 */
[----:B-----5:R-:W-:Y:S01]  /*16f0*/  FADD R27, R36, R27 ;  /* 0x0000001b241b7221 */ /* 0x020fe20000000000 */
[----:B------:R-:W-:Y:S01]  /*1700*/  FADD R15, R38, R15 ;  /* 0x0000000f260f7221 */ /* 0x000fe20000000000 */
[----:B------:R-:W-:Y:S01]  /*1710*/  FADD R0, R37, R0 ;  /* 0x0000000025007221 */ /* 0x000fe20000000000 */
[----:B------:R-:W-:Y:S01]  /*1720*/  FADD R12, R39, R12 ;  /* 0x0000000c270c7221 */ /* 0x000fe20000000000 */
[----:B------:R-:W-:Y:S02]  /*1730*/  F2FP.BF16.F32.PACK_AB R20, R21, R20 ;  /* 0x000000141514723e */ /* 0x000fe400000010ff */
[----:B------:R-:W-:-:S02]  /*1740*/  F2FP.BF16.F32.PACK_AB R21, R2, R13 ;  /* 0x0000000d0215723e */ /* 0x000fc400000010ff */
[----:B------:R-:W-:Y:S02]  /*1750*/  F2FP.BF16.F32.PACK_AB R22, R0, R27 ;  /* 0x0000001b0016723e */ /* 0x000fe400000010ff */
[----:B------:R-:W-:Y:S01]  /*1760*/  F2FP.BF16.F32.PACK_AB R23, R12, R15 ;  /* 0x0000000f0c17723e */ /* 0x000fe200000010ff */
[----:B------:R-:W-:Y:S06]  /*1770*/  @!P0 EXIT ;  /* 0x000000000000894d */ /* 0x000fec0003800000 */
[----:B------:R-:W-:Y:S01]  /*1780*/  STG.E.128 desc[UR16][R34.64], R20 ;  /* 0x0000001422007986 */ /* 0x000fe2000c101d10 */
[----:B------:R-:W-:Y:S05]  /*1790*/  EXIT ;  /* 0x000000000000794d */ /* 0x000fea0003800000 */
.L_x_1:
[----:B------:R-:W-:-:S00]  /*17a0*/  BRA `(.L_x_1) ;  /* 0xfffffffc00fc7947 */ /* 0x000fc0000383ffff */
[----:B------:R-:W-:-:S00]  /*17b0*/  NOP ;  /* 0x0000000000007918 */ /* 0x000fc00000000000 */
        /* <DEDUP_REMOVED lines=12> */
.L_x_2:


//--------------------- .nv.shared.triton_mm      --------------------------
	.section	.nv.shared.triton_mm,"aw",@nobits
	.sectionflags	@""
	.align	16
	.zero		1024


//--------------------- .nv.constant0.triton_mm   --------------------------
	.section	.nv.constant0.triton_mm,"a",@progbits
	.sectionflags	@""
	.align	4
.nv.constant0.triton_mm:
	.zero		560
